//
// Generated by NVIDIA NVVM Compiler
//
// Compiler Build ID: CL-36424714
// Cuda compilation tools, release 13.0, V13.0.88
// Based on NVVM 20.0.0
//

.version 9.0
.target sm_100
.address_size 64

	// .globl	llgtorque

.visible .entry llgtorque(
	.param .u64 .ptr .align 1 llgtorque_param_0,
	.param .u64 .ptr .align 1 llgtorque_param_1,
	.param .u64 .ptr .align 1 llgtorque_param_2,
	.param .u64 .ptr .align 1 llgtorque_param_3,
	.param .u64 .ptr .align 1 llgtorque_param_4,
	.param .u64 .ptr .align 1 llgtorque_param_5,
	.param .u32 llgtorque_param_6
)
{
	.reg .pred 	%p<3>;
	.reg .b32 	%r<9>;
	.reg .b32 	%f<18>;
	.reg .b64 	%rd<20>;

	ld.param.u64 	%rd1, [llgtorque_param_0];
	ld.param.u64 	%rd2, [llgtorque_param_1];
	ld.param.u64 	%rd3, [llgtorque_param_2];
	ld.param.u64 	%rd4, [llgtorque_param_3];
	ld.param.u64 	%rd5, [llgtorque_param_4];
	ld.param.u64 	%rd6, [llgtorque_param_5];
	ld.param.u32 	%r2, [llgtorque_param_6];
	mov.u32 	%r3, %ctaid.y;
	mov.u32 	%r4, %nctaid.x;
	mov.u32 	%r5, %ctaid.x;
	mad.lo.s32 	%r6, %r3, %r4, %r5;
	mov.u32 	%r7, %ntid.x;
	mov.u32 	%r8, %tid.x;
	mad.lo.s32 	%r1, %r6, %r7, %r8;
	setp.ge.s32 	%p1, %r1, %r2;
	@%p1 bra 	$L__BB0_2;
	cvta.to.global.u64 	%rd7, %rd1;
	cvta.to.global.u64 	%rd8, %rd4;
	cvta.to.global.u64 	%rd9, %rd2;
	cvta.to.global.u64 	%rd10, %rd5;
	cvta.to.global.u64 	%rd11, %rd3;
	cvta.to.global.u64 	%rd12, %rd6;
	mul.wide.s32 	%rd13, %r1, 4;
	add.s64 	%rd14, %rd7, %rd13;
	ld.global.f32 	%f1, [%rd14];
	add.s64 	%rd15, %rd8, %rd13;
	ld.global.f32 	%f2, [%rd15];
	add.f32 	%f3, %f1, %f2;
	add.s64 	%rd16, %rd9, %rd13;
	ld.global.f32 	%f4, [%rd16];
	add.s64 	%rd17, %rd10, %rd13;
	ld.global.f32 	%f5, [%rd17];
	add.f32 	%f6, %f4, %f5;
	add.s64 	%rd18, %rd11, %rd13;
	ld.global.f32 	%f7, [%rd18];
	add.s64 	%rd19, %rd12, %rd13;
	ld.global.f32 	%f8, [%rd19];
	add.f32 	%f9, %f7, %f8;
	mul.f32 	%f10, %f6, %f6;
	fma.rn.f32 	%f11, %f3, %f3, %f10;
	fma.rn.f32 	%f12, %f9, %f9, %f11;
	sqrt.rn.f32 	%f13, %f12;
	setp.eq.f32 	%p2, %f13, 0f00000000;
	selp.f32 	%f14, 0f3F800000, %f13, %p2;
	div.rn.f32 	%f15, %f3, %f14;
	st.global.f32 	[%rd14], %f15;
	div.rn.f32 	%f16, %f6, %f14;
	st.global.f32 	[%rd16], %f16;
	div.rn.f32 	%f17, %f9, %f14;
	st.global.f32 	[%rd18], %f17;
$L__BB0_2:
	ret;

}


// ===== COMPILED SASS (sm_100) =====

	.target	sm_100

	.elftype	@"ET_EXEC"


//--------------------- .note.nv.tkinfo           --------------------------
	.section	.note.nv.tkinfo,"",@"SHT_NOTE"
	.sectionflags	@"SHF_NOTE_NV_TKINFO"
	.tkinfo
        /*0018*/ 	.word	0x00000002
        /*0030*/ 	.string	""
        /*0030*/ 	.string	"ptxas"
        /*0030*/ 	.string	"Cuda compilation tools, release 13.0, V13.0.88"
        /*0030*/ 	.string	"Build cuda_13.0.r13.0/compiler.36424714_0"
        /*0030*/ 	.string	"-arch sm_100 -m 64 "



//--------------------- .note.nv.cuinfo           --------------------------
	.section	.note.nv.cuinfo,"",@"SHT_NOTE"
	.sectionflags	@"SHF_NOTE_NV_CUINFO"
        /*0018*/ 	.short	0x0002
        /*001a*/ 	.short	0x0064
        /*001c*/ 	.short	0x0082
	.zero		2


//--------------------- .nv.info                  --------------------------
	.section	.nv.info,"",@"SHT_CUDA_INFO"
	.align	4


	//----- nvinfo : EIATTR_REGCOUNT
	.align		4
        /*0000*/ 	.byte	0x04, 0x2f
        /*0002*/ 	.short	(.L_1 - .L_0)
	.align		4
.L_0:
        /*0004*/ 	.word	index@(llgtorque)
        /*0008*/ 	.word	0x00000016


	//----- nvinfo : EIATTR_FRAME_SIZE
	.align		4
.L_1:
        /*000c*/ 	.byte	0x04, 0x11
        /*000e*/ 	.short	(.L_3 - .L_2)
	.align		4
.L_2:
        /*0010*/ 	.word	index@($__internal_1_$__cuda_sm3x_div_rn_noftz_f32_slowpath)
        /*0014*/ 	.word	0x00000000


	//----- nvinfo : EIATTR_FRAME_SIZE
	.align		4
.L_3:
        /*0018*/ 	.byte	0x04, 0x11
        /*001a*/ 	.short	(.L_5 - .L_4)
	.align		4
.L_4:
        /*001c*/ 	.word	index@($__internal_0_$__cuda_sm20_sqrt_rn_f32_slowpath)
        /*0020*/ 	.word	0x00000000


	//----- nvinfo : EIATTR_FRAME_SIZE
	.align		4
.L_5:
        /*0024*/ 	.byte	0x04, 0x11
        /*0026*/ 	.short	(.L_7 - .L_6)
	.align		4
.L_6:
        /*0028*/ 	.word	index@(llgtorque)
        /*002c*/ 	.word	0x00000000


	//----- nvinfo : EIATTR_MIN_STACK_SIZE
	.align		4
.L_7:
        /*0030*/ 	.byte	0x04, 0x12
        /*0032*/ 	.short	(.L_9 - .L_8)
	.align		4
.L_8:
        /*0034*/ 	.word	index@(llgtorque)
        /*0038*/ 	.word	0x00000000
.L_9:


//--------------------- .nv.compat                --------------------------
	.section	.nv.compat,"",@"SHT_CUDA_COMPAT_INFO"
	.align	4
        /*0000*/ 	.byte	0x02, 0x09, 0x00, 0x00, 0x02, 0x02, 0x01, 0x00, 0x02, 0x05, 0x05, 0x00, 0x03, 0x07, 0x01, 0x01
        /*0010*/ 	.byte	0x02, 0x03, 0x00, 0x00, 0x02, 0x06, 0x01, 0x00, 0x04, 0x0b, 0x08, 0x00, 0x01, 0x00, 0x00, 0x00
        /*0020*/ 	.byte	0x00, 0x00, 0x00, 0x00


//--------------------- .nv.info.llgtorque        --------------------------
	.section	.nv.info.llgtorque,"",@"SHT_CUDA_INFO"
	.sectionflags	@""
	.align	4


	//----- nvinfo : EIATTR_CUDA_API_VERSION
	.align		4
        /*0000*/ 	.byte	0x04, 0x37
        /*0002*/ 	.short	(.L_11 - .L_10)
.L_10:
        /*0004*/ 	.word	0x00000082


	//----- nvinfo : EIATTR_KPARAM_INFO
	.align		4
.L_11:
        /*0008*/ 	.byte	0x04, 0x17
        /*000a*/ 	.short	(.L_13 - .L_12)
.L_12:
        /*000c*/ 	.word	0x00000000
        /*0010*/ 	.short	0x0006
        /*0012*/ 	.short	0x0030
        /*0014*/ 	.byte	0x00, 0xf0, 0x11, 0x00


	//----- nvinfo : EIATTR_KPARAM_INFO
	.align		4
.L_13:
        /*0018*/ 	.byte	0x04, 0x17
        /*001a*/ 	.short	(.L_15 - .L_14)
.L_14:
        /*001c*/ 	.word	0x00000000
        /*0020*/ 	.short	0x0005
        /*0022*/ 	.short	0x0028
        /*0024*/ 	.byte	0x00, 0xf5, 0x21, 0x00


	//----- nvinfo : EIATTR_KPARAM_INFO
	.align		4
.L_15:
        /*0028*/ 	.byte	0x04, 0x17
        /*002a*/ 	.short	(.L_17 - .L_16)
.L_16:
        /*002c*/ 	.word	0x00000000
        /*0030*/ 	.short	0x0004
        /*0032*/ 	.short	0x0020
        /*0034*/ 	.byte	0x00, 0xf5, 0x21, 0x00


	//----- nvinfo : EIATTR_KPARAM_INFO
	.align		4
.L_17:
        /*0038*/ 	.byte	0x04, 0x17
        /*003a*/ 	.short	(.L_19 - .L_18)
.L_18:
        /*003c*/ 	.word	0x00000000
        /*0040*/ 	.short	0x0003
        /*0042*/ 	.short	0x0018
        /*0044*/ 	.byte	0x00, 0xf5, 0x21, 0x00


	//----- nvinfo : EIATTR_KPARAM_INFO
	.align		4
.L_19:
        /*0048*/ 	.byte	0x04, 0x17
        /*004a*/ 	.short	(.L_21 - .L_20)
.L_20:
        /*004c*/ 	.word	0x00000000
        /*0050*/ 	.short	0x0002
        /*0052*/ 	.short	0x0010
        /*0054*/ 	.byte	0x00, 0xf5, 0x21, 0x00


	//----- nvinfo : EIATTR_KPARAM_INFO
	.align		4
.L_21:
        /*0058*/ 	.byte	0x04, 0x17
        /*005a*/ 	.short	(.L_23 - .L_22)
.L_22:
        /*005c*/ 	.word	0x00000000
        /*0060*/ 	.short	0x0001
        /*0062*/ 	.short	0x0008
        /*0064*/ 	.byte	0x00, 0xf5, 0x21, 0x00


	//----- nvinfo : EIATTR_KPARAM_INFO
	.align		4
.L_23:
        /*0068*/ 	.byte	0x04, 0x17
        /*006a*/ 	.short	(.L_25 - .L_24)
.L_24:
        /*006c*/ 	.word	0x00000000
        /*0070*/ 	.short	0x0000
        /*0072*/ 	.short	0x0000
        /*0074*/ 	.byte	0x00, 0xf5, 0x21, 0x00


	//----- nvinfo : EIATTR_SPARSE_MMA_MASK
	.align		4
.L_25:
        /*0078*/ 	.byte	0x03, 0x50
        /*007a*/ 	.short	0x0000


	//----- nvinfo : EIATTR_MAXREG_COUNT
	.align		4
        /*007c*/ 	.byte	0x03, 0x1b
        /*007e*/ 	.short	0x00ff


	//----- nvinfo : EIATTR_MERCURY_ISA_VERSION
	.align		4
        /*0080*/ 	.byte	0x03, 0x5f
        /*0082*/ 	.short	0x0101


	//----- nvinfo : EIATTR_VRC_CTA_INIT_COUNT
	.align		4
        /*0084*/ 	.byte	0x02, 0x4a
	.zero		1
	.zero		1


	//----- nvinfo : EIATTR_EXIT_INSTR_OFFSETS
	.align		4
        /*0088*/ 	.byte	0x04, 0x1c
        /*008a*/ 	.short	(.L_27 - .L_26)


	//   ....[0]....
.L_26:
        /*008c*/ 	.word	0x000000a0


	//   ....[1]....
        /*0090*/ 	.word	0x000005f0


	//----- nvinfo : EIATTR_CRS_STACK_SIZE
	.align		4
.L_27:
        /*0094*/ 	.byte	0x04, 0x1e
        /*0096*/ 	.short	(.L_29 - .L_28)
.L_28:
        /*0098*/ 	.word	0x00000000


	//----- nvinfo : EIATTR_CBANK_PARAM_SIZE
	.align		4
.L_29:
        /*009c*/ 	.byte	0x03, 0x19
        /*009e*/ 	.short	0x0034


	//----- nvinfo : EIATTR_PARAM_CBANK
	.align		4
        /*00a0*/ 	.byte	0x04, 0x0a
        /*00a2*/ 	.short	(.L_31 - .L_30)
	.align		4
.L_30:
        /*00a4*/ 	.word	index@(.nv.constant0.llgtorque)
        /*00a8*/ 	.short	0x0380
        /*00aa*/ 	.short	0x0034


	//----- nvinfo : EIATTR_SW_WAR
	.align		4
.L_31:
        /*00ac*/ 	.byte	0x04, 0x36
        /*00ae*/ 	.short	(.L_33 - .L_32)
.L_32:
        /*00b0*/ 	.word	0x00000008
.L_33:


//--------------------- .nv.callgraph             --------------------------
	.section	.nv.callgraph,"",@"SHT_CUDA_CALLGRAPH"
	.align	4
	.sectionentsize	8
	.align		4
        /*0000*/ 	.word	0x00000000
	.align		4
        /*0004*/ 	.word	0xffffffff
	.align		4
        /*0008*/ 	.word	0x00000000
	.align		4
        /*000c*/ 	.word	0xfffffffe
	.align		4
        /*0010*/ 	.word	0x00000000
	.align		4
        /*0014*/ 	.word	0xfffffffd
	.align		4
        /*0018*/ 	.word	0x00000000
	.align		4
        /*001c*/ 	.word	0xfffffffc


//--------------------- .text.llgtorque           --------------------------
	.section	.text.llgtorque,"ax",@progbits
	.align	128
        .global         llgtorque
        .type           llgtorque,@function
        .size           llgtorque,(.L_x_23 - llgtorque)
        .other          llgtorque,@"STO_CUDA_ENTRY STV_DEFAULT"
llgtorque:
.text.llgtorque:
[----:B------:R-:W-:Y:S01]  /*0000*/  LDC R1, c[0x0][0x37c] ;  /* 0x0000df00ff017b82 */ /* 0x000fe20000000800 */
[----:B------:R-:W0:Y:S07]  /*0010*/  S2R R0, SR_TID.X ;  /* 0x0000000000007919 */ /* 0x000e2e0000002100 */
[----:B------:R-:W-:Y:S01]  /*0020*/  S2UR UR4, SR_CTAID.Y ;  /* 0x00000000000479c3 */ /* 0x000fe20000002600 */
[----:B------:R-:W1:Y:S01]  /*0030*/  LDCU UR5, c[0x0][0x370] ;  /* 0x00006e00ff0577ac */ /* 0x000e620008000800 */
[----:B------:R-:W2:Y:S06]  /*0040*/  LDCU UR7, c[0x0][0x3b0] ;  /* 0x00007600ff0777ac */ /* 0x000eac0008000800 */
[----:B------:R-:W1:Y:S08]  /*0050*/  S2UR UR6, SR_CTAID.X ;  /* 0x00000000000679c3 */ /* 0x000e700000002500 */
[----:B------:R-:W0:Y:S01]  /*0060*/  LDC R3, c[0x0][0x360] ;  /* 0x0000d800ff037b82 */ /* 0x000e220000000800 */
[----:B-1----:R-:W-:-:S06]  /*0070*/  UIMAD UR4, UR4, UR5, UR6 ;  /* 0x00000005040472a4 */ /* 0x002fcc000f8e0206 */
[----:B0-----:R-:W-:-:S05]  /*0080*/  IMAD R3, R3, UR4, R0 ;  /* 0x0000000403037c24 */ /* 0x001fca000f8e0200 */
[----:B--2---:R-:W-:-:S13]  /*0090*/  ISETP.GE.AND P0, PT, R3, UR7, PT ;  /* 0x0000000703007c0c */ /* 0x004fda000bf06270 */
[----:B------:R-:W-:Y:S05]  /*00a0*/  @P0 EXIT ;  /* 0x000000000000094d */ /* 0x000fea0003800000 */
[----:B------:R-:W0:Y:S01]  /*00b0*/  LDC.64 R12, c[0x0][0x3a0] ;  /* 0x0000e800ff0c7b82 */ /* 0x000e220000000a00 */
[----:B------:R-:W1:Y:S07]  /*00c0*/  LDCU.64 UR4, c[0x0][0x358] ;  /* 0x00006b00ff0477ac */ /* 0x000e6e0008000a00 */
[----:B------:R-:W2:Y:S08]  /*00d0*/  LDC.64 R8, c[0x0][0x388] ;  /* 0x0000e200ff087b82 */ /* 0x000eb00000000a00 */
[----:B------:R-:W3:Y:S08]  /*00e0*/  LDC.64 R4, c[0x0][0x398] ;  /* 0x0000e600ff047b82 */ /* 0x000ef00000000a00 */
[----:B------:R-:W4:Y:S01]  /*00f0*/  LDC.64 R6, c[0x0][0x380] ;  /* 0x0000e000ff067b82 */ /* 0x000f220000000a00 */
[----:B0-----:R-:W-:-:S06]  /*0100*/  IMAD.WIDE R12, R3, 0x4, R12 ;  /* 0x00000004030c7825 */ /* 0x001fcc00078e020c */
[----:B-1----:R-:W5:Y:S01]  /*0110*/  LDG.E R13, desc[UR4][R12.64] ;  /* 0x000000040c0d7981 */ /* 0x002f62000c1e1900 */
[----:B------:R-:W0:Y:S01]  /*0120*/  LDC.64 R14, c[0x0][0x3a8] ;  /* 0x0000ea00ff0e7b82 */ /* 0x000e220000000a00 */
[----:B--2---:R-:W-:-:S05]  /*0130*/  IMAD.WIDE R8, R3, 0x4, R8 ;  /* 0x0000000403087825 */ /* 0x004fca00078e0208 */
[----:B------:R-:W5:Y:S02]  /*0140*/  LDG.E R0, desc[UR4][R8.64] ;  /* 0x0000000408007981 */ /* 0x000f64000c1e1900 */
[----:B------:R-:W1:Y:S01]  /*0150*/  LDC.64 R10, c[0x0][0x390] ;  /* 0x0000e400ff0a7b82 */ /* 0x000e620000000a00 */
[----:B---3--:R-:W-:-:S06]  /*0160*/  IMAD.WIDE R4, R3, 0x4, R4 ;  /* 0x0000000403047825 */ /* 0x008fcc00078e0204 */
[----:B------:R-:W2:Y:S01]  /*0170*/  LDG.E R4, desc[UR4][R4.64] ;  /* 0x0000000404047981 */ /* 0x000ea2000c1e1900 */
[----:B----4-:R-:W-:-:S04]  /*0180*/  IMAD.WIDE R6, R3, 0x4, R6 ;  /* 0x0000000403067825 */ /* 0x010fc800078e0206 */
[----:B0-----:R-:W-:-:S06]  /*0190*/  IMAD.WIDE R14, R3, 0x4, R14 ;  /* 0x00000004030e7825 */ /* 0x001fcc00078e020e */
[----:B------:R-:W3:Y:S01]  /*01a0*/  LDG.E R15, desc[UR4][R14.64] ;  /* 0x000000040e0f7981 */ /* 0x000ee2000c1e1900 */
[----:B-1----:R-:W-:-:S03]  /*01b0*/  IMAD.WIDE R10, R3, 0x4, R10 ;  /* 0x00000004030a7825 */ /* 0x002fc600078e020a */
[----:B------:R-:W2:Y:S04]  /*01c0*/  LDG.E R3, desc[UR4][R6.64] ;  /* 0x0000000406037981 */ /* 0x000ea8000c1e1900 */
[----:B------:R-:W3:Y:S01]  /*01d0*/  LDG.E R2, desc[UR4][R10.64] ;  /* 0x000000040a027981 */ /* 0x000ee2000c1e1900 */
[----:B------:R-:W-:Y:S01]  /*01e0*/  BSSY.RECONVERGENT B0, `(.L_x_0) ;  /* 0x0000013000007945 */ /* 0x000fe20003800200 */
[----:B-----5:R-:W-:Y:S01]  /*01f0*/  FADD R0, R0, R13 ;  /* 0x0000000d00007221 */ /* 0x020fe20000000000 */
[----:B--2---:R-:W-:-:S03]  /*0200*/  FADD R3, R3, R4 ;  /* 0x0000000403037221 */ /* 0x004fc60000000000 */
[----:B------:R-:W-:Y:S01]  /*0210*/  FMUL R4, R0, R0 ;  /* 0x0000000000047220 */ /* 0x000fe20000400000 */
[----:B---3--:R-:W-:-:S03]  /*0220*/  FADD R2, R2, R15 ;  /* 0x0000000f02027221 */ /* 0x008fc60000000000 */
[----:B------:R-:W-:-:S04]  /*0230*/  FFMA R5, R3, R3, R4 ;  /* 0x0000000303057223 */ /* 0x000fc80000000004 */
[----:B------:R-:W-:-:S04]  /*0240*/  FFMA R4, R2, R2, R5 ;  /* 0x0000000202047223 */ /* 0x000fc80000000005 */
[----:B------:R-:W-:Y:S01]  /*0250*/  VIADD R12, R4, 0xf3000000 ;  /* 0xf3000000040c7836 */ /* 0x000fe20000000000 */
[----:B------:R0:W1:Y:S04]  /*0260*/  MUFU.RSQ R5, R4 ;  /* 0x0000000400057308 */ /* 0x0000680000001400 */
[----:B------:R-:W-:-:S13]  /*0270*/  ISETP.GT.U32.AND P0, PT, R12, 0x727fffff, PT ;  /* 0x727fffff0c00780c */ /* 0x000fda0003f04070 */
[----:B01----:R-:W-:Y:S05]  /*0280*/  @!P0 BRA `(.L_x_1) ;  /* 0x0000000000108947 */ /* 0x003fea0003800000 */
[----:B------:R-:W-:-:S07]  /*0290*/  MOV R16, 0x2b0 ;  /* 0x000002b000107802 */ /* 0x000fce0000000f00 */
[----:B------:R-:W-:Y:S05]  /*02a0*/  CALL.REL.NOINC `($__internal_0_$__cuda_sm20_sqrt_rn_f32_slowpath) ;  /* 0x0000000000d47944 */ /* 0x000fea0003c00000 */
[----:B------:R-:W-:Y:S01]  /*02b0*/  IMAD.MOV.U32 R4, RZ, RZ, R12 ;  /* 0x000000ffff047224 */ /* 0x000fe200078e000c */
[----:B------:R-:W-:Y:S06]  /*02c0*/  BRA `(.L_x_2) ;  /* 0x0000000000107947 */ /* 0x000fec0003800000 */
.L_x_1:
[----:B------:R-:W-:Y:S01]  /*02d0*/  FMUL.FTZ R13, R4, R5 ;  /* 0x00000005040d7220 */ /* 0x000fe20000410000 */
[----:B------:R-:W-:-:S03]  /*02e0*/  FMUL.FTZ R5, R5, 0.5 ;  /* 0x3f00000005057820 */ /* 0x000fc60000410000 */
[----:B------:R-:W-:-:S04]  /*02f0*/  FFMA R4, -R13, R13, R4 ;  /* 0x0000000d0d047223 */ /* 0x000fc80000000104 */
[----:B------:R-:W-:-:S07]  /*0300*/  FFMA R4, R4, R5, R13 ;  /* 0x0000000504047223 */ /* 0x000fce000000000d */
.L_x_2:
[----:B------:R-:W-:Y:S05]  /*0310*/  BSYNC.RECONVERGENT B0 ;  /* 0x0000000000007941 */ /* 0x000fea0003800200 */
.L_x_0:
[C---:B------:R-:W-:Y:S01]  /*0320*/  FSETP.NEU.AND P0, PT, R4.reuse, RZ, PT ;  /* 0x000000ff0400720b */ /* 0x040fe20003f0d000 */
[----:B------:R-:W-:Y:S03]  /*0330*/  BSSY.RECONVERGENT B0, `(.L_x_3) ;  /* 0x000000d000007945 */ /* 0x000fe60003800200 */
[----:B------:R-:W-:-:S04]  /*0340*/  FSEL R4, R4, 1, P0 ;  /* 0x3f80000004047808 */ /* 0x000fc80000000000 */
[----:B------:R-:W0:Y:S08]  /*0350*/  MUFU.RCP R5, R4 ;  /* 0x0000000400057308 */ /* 0x000e300000001000 */
[----:B------:R-:W1:Y:S01]  /*0360*/  FCHK P0, R3, R4 ;  /* 0x0000000403007302 */ /* 0x000e620000000000 */
[----:B0-----:R-:W-:-:S04]  /*0370*/  FFMA R12, -R4, R5, 1 ;  /* 0x3f800000040c7423 */ /* 0x001fc80000000105 */
[----:B------:R-:W-:-:S04]  /*0380*/  FFMA R12, R5, R12, R5 ;  /* 0x0000000c050c7223 */ /* 0x000fc80000000005 */
[----:B------:R-:W-:-:S04]  /*0390*/  FFMA R5, R3, R12, RZ ;  /* 0x0000000c03057223 */ /* 0x000fc800000000ff */
[----:B------:R-:W-:-:S04]  /*03a0*/  FFMA R13, -R4, R5, R3 ;  /* 0x00000005040d7223 */ /* 0x000fc80000000103 */
[----:B------:R-:W-:Y:S01]  /*03b0*/  FFMA R5, R12, R13, R5 ;  /* 0x0000000d0c057223 */ /* 0x000fe20000000005 */
[----:B-1----:R-:W-:Y:S06]  /*03c0*/  @!P0 BRA `(.L_x_4) ;  /* 0x00000000000c8947 */ /* 0x002fec0003800000 */
[----:B------:R-:W-:-:S07]  /*03d0*/  MOV R12, 0x3f0 ;  /* 0x000003f0000c7802 */ /* 0x000fce0000000f00 */
[----:B------:R-:W-:Y:S05]  /*03e0*/  CALL.REL.NOINC `($__internal_1_$__cuda_sm3x_div_rn_noftz_f32_slowpath) ;  /* 0x0000000000e07944 */ /* 0x000fea0003c00000 */
[----:B------:R-:W-:-:S07]  /*03f0*/  MOV R5, R3 ;  /* 0x0000000300057202 */ /* 0x000fce0000000f00 */
.L_x_4:
[----:B------:R-:W-:Y:S05]  /*0400*/  BSYNC.RECONVERGENT B0 ;  /* 0x0000000000007941 */ /* 0x000fea0003800200 */
.L_x_3:
[----:B------:R-:W0:Y:S01]  /*0410*/  MUFU.RCP R3, R4 ;  /* 0x0000000400037308 */ /* 0x000e220000001000 */
[----:B------:R1:W-:Y:S01]  /*0420*/  STG.E desc[UR4][R6.64], R5 ;  /* 0x0000000506007986 */ /* 0x0003e2000c101904 */
[----:B------:R-:W-:Y:S06]  /*0430*/  BSSY.RECONVERGENT B0, `(.L_x_5) ;  /* 0x000000b000007945 */ /* 0x000fec0003800200 */
[----:B------:R-:W2:Y:S01]  /*0440*/  FCHK P0, R0, R4 ;  /* 0x0000000400007302 */ /* 0x000ea20000000000 */
[----:B0-----:R-:W-:-:S04]  /*0450*/  FFMA R12, -R4, R3, 1 ;  /* 0x3f800000040c7423 */ /* 0x001fc80000000103 */
[----:B------:R-:W-:-:S04]  /*0460*/  FFMA R14, R3, R12, R3 ;  /* 0x0000000c030e7223 */ /* 0x000fc80000000003 */
[----:B------:R-:W-:-:S04]  /*0470*/  FFMA R3, R0, R14, RZ ;  /* 0x0000000e00037223 */ /* 0x000fc800000000ff */
[----:B------:R-:W-:-:S04]  /*0480*/  FFMA R12, -R4, R3, R0 ;  /* 0x00000003040c7223 */ /* 0x000fc80000000100 */
[----:B------:R-:W-:Y:S01]  /*0490*/  FFMA R3, R14, R12, R3 ;  /* 0x0000000c0e037223 */ /* 0x000fe20000000003 */
[----:B-12---:R-:W-:Y:S06]  /*04a0*/  @!P0 BRA `(.L_x_6) ;  /* 0x00000000000c8947 */ /* 0x006fec0003800000 */
[----:B------:R-:W-:Y:S01]  /*04b0*/  IMAD.MOV.U32 R3, RZ, RZ, R0 ;  /* 0x000000ffff037224 */ /* 0x000fe200078e0000 */
[----:B------:R-:W-:-:S07]  /*04c0*/  MOV R12, 0x4e0 ;  /* 0x000004e0000c7802 */ /* 0x000fce0000000f00 */
[----:B------:R-:W-:Y:S05]  /*04d0*/  CALL.REL.NOINC `($__internal_1_$__cuda_sm3x_div_rn_noftz_f32_slowpath) ;  /* 0x0000000000a47944 */ /* 0x000fea0003c00000 */
.L_x_6:
[----:B------:R-:W-:Y:S05]  /*04e0*/  BSYNC.RECONVERGENT B0 ;  /* 0x0000000000007941 */ /* 0x000fea0003800200 */
.L_x_5:
        /* <DEDUP_REMOVED lines=13> */
[----:B------:R-:W-:-:S07]  /*05c0*/  MOV R5, R3 ;  /* 0x0000000300057202 */ /* 0x000fce0000000f00 */
.L_x_8:
[----:B------:R-:W-:Y:S05]  /*05d0*/  BSYNC.RECONVERGENT B0 ;  /* 0x0000000000007941 */ /* 0x000fea0003800200 */
.L_x_7:
[----:B------:R-:W-:Y:S01]  /*05e0*/  STG.E desc[UR4][R10.64], R5 ;  /* 0x000000050a007986 */ /* 0x000fe2000c101904 */
[----:B------:R-:W-:Y:S05]  /*05f0*/  EXIT ;  /* 0x000000000000794d */ /* 0x000fea0003800000 */
        .weak           $__internal_0_$__cuda_sm20_sqrt_rn_f32_slowpath
        .type           $__internal_0_$__cuda_sm20_sqrt_rn_f32_slowpath,@function
        .size           $__internal_0_$__cuda_sm20_sqrt_rn_f32_slowpath,($__internal_1_$__cuda_sm3x_div_rn_noftz_f32_slowpath - $__internal_0_$__cuda_sm20_sqrt_rn_f32_slowpath)
$__internal_0_$__cuda_sm20_sqrt_rn_f32_slowpath:
[----:B------:R-:W-:-:S13]  /*0600*/  LOP3.LUT P0, RZ, R4, 0x7fffffff, RZ, 0xc0, !PT ;  /* 0x7fffffff04ff7812 */ /* 0x000fda000780c0ff */
[----:B------:R-:W-:Y:S01]  /*0610*/  @!P0 IMAD.MOV.U32 R5, RZ, RZ, R4 ;  /* 0x000000ffff058224 */ /* 0x000fe200078e0004 */
[----:B------:R-:W-:Y:S06]  /*0620*/  @!P0 BRA `(.L_x_9) ;  /* 0x0000000000408947 */ /* 0x000fec0003800000 */
[----:B------:R-:W-:-:S13]  /*0630*/  FSETP.GEU.FTZ.AND P0, PT, R4, RZ, PT ;  /* 0x000000ff0400720b */ /* 0x000fda0003f1e000 */
[----:B------:R-:W-:Y:S01]  /*0640*/  @!P0 IMAD.MOV.U32 R5, RZ, RZ, 0x7fffffff ;  /* 0x7fffffffff058424 */ /* 0x000fe200078e00ff */
[----:B------:R-:W-:Y:S06]  /*0650*/  @!P0 BRA `(.L_x_9) ;  /* 0x0000000000348947 */ /* 0x000fec0003800000 */
[----:B------:R-:W-:-:S13]  /*0660*/  FSETP.GTU.FTZ.AND P0, PT, |R4|, +INF , PT ;  /* 0x7f8000000400780b */ /* 0x000fda0003f1c200 */
[----:B------:R-:W-:Y:S01]  /*0670*/  @P0 FADD.FTZ R5, R4, 1 ;  /* 0x3f80000004050421 */ /* 0x000fe20000010000 */
[----:B------:R-:W-:Y:S06]  /*0680*/  @P0 BRA `(.L_x_9) ;  /* 0x0000000000280947 */ /* 0x000fec0003800000 */
[----:B------:R-:W-:-:S13]  /*0690*/  FSETP.NEU.FTZ.AND P0, PT, |R4|, +INF , PT ;  /* 0x7f8000000400780b */ /* 0x000fda0003f1d200 */
[----:B------:R-:W-:-:S04]  /*06a0*/  @P0 FFMA R12, R4, 1.84467440737095516160e+19, RZ ;  /* 0x5f800000040c0823 */ /* 0x000fc800000000ff */
[----:B------:R-:W0:Y:S02]  /*06b0*/  @P0 MUFU.RSQ R5, R12 ;  /* 0x0000000c00050308 */ /* 0x000e240000001400 */
[----:B0-----:R-:W-:Y:S01]  /*06c0*/  @P0 FMUL.FTZ R13, R12, R5 ;  /* 0x000000050c0d0220 */ /* 0x001fe20000410000 */
[----:B------:R-:W-:Y:S01]  /*06d0*/  @P0 FMUL.FTZ R15, R5, 0.5 ;  /* 0x3f000000050f0820 */ /* 0x000fe20000410000 */
[----:B------:R-:W-:Y:S02]  /*06e0*/  @!P0 MOV R5, R4 ;  /* 0x0000000400058202 */ /* 0x000fe40000000f00 */
[----:B------:R-:W-:-:S04]  /*06f0*/  @P0 FADD.FTZ R14, -R13, -RZ ;  /* 0x800000ff0d0e0221 */ /* 0x000fc80000010100 */
[----:B------:R-:W-:-:S04]  /*0700*/  @P0 FFMA R14, R13, R14, R12 ;  /* 0x0000000e0d0e0223 */ /* 0x000fc8000000000c */
[----:B------:R-:W-:-:S04]  /*0710*/  @P0 FFMA R14, R14, R15, R13 ;  /* 0x0000000f0e0e0223 */ /* 0x000fc8000000000d */
[----:B------:R-:W-:-:S07]  /*0720*/  @P0 FMUL.FTZ R5, R14, 2.3283064365386962891e-10 ;  /* 0x2f8000000e050820 */ /* 0x000fce0000410000 */
.L_x_9:
[----:B------:R-:W-:Y:S01]  /*0730*/  IMAD.MOV.U32 R12, RZ, RZ, R5 ;  /* 0x000000ffff0c7224 */ /* 0x000fe200078e0005 */
[----:B------:R-:W-:Y:S01]  /*0740*/  MOV R4, R16 ;  /* 0x0000001000047202 */ /* 0x000fe20000000f00 */
[----:B------:R-:W-:-:S04]  /*0750*/  IMAD.MOV.U32 R5, RZ, RZ, 0x0 ;  /* 0x00000000ff057424 */ /* 0x000fc800078e00ff */
[----:B------:R-:W-:Y:S05]  /*0760*/  RET.REL.NODEC R4 `(llgtorque) ;  /* 0xfffffff804247950 */ /* 0x000fea0003c3ffff */
        .weak           $__internal_1_$__cuda_sm3x_div_rn_noftz_f32_slowpath
        .type           $__internal_1_$__cuda_sm3x_div_rn_noftz_f32_slowpath,@function
        .size           $__internal_1_$__cuda_sm3x_div_rn_noftz_f32_slowpath,(.L_x_23 - $__internal_1_$__cuda_sm3x_div_rn_noftz_f32_slowpath)
$__internal_1_$__cuda_sm3x_div_rn_noftz_f32_slowpath:
[----:B------:R-:W-:Y:S01]  /*0770*/  SHF.R.U32.HI R13, RZ, 0x17, R4 ;  /* 0x00000017ff0d7819 */ /* 0x000fe20000011604 */
[----:B------:R-:W-:Y:S01]  /*0780*/  BSSY.RECONVERGENT B1, `(.L_x_10) ;  /* 0x0000063000017945 */ /* 0x000fe20003800200 */
[----:B------:R-:W-:Y:S02]  /*0790*/  SHF.R.U32.HI R5, RZ, 0x17, R3 ;  /* 0x00000017ff057819 */ /* 0x000fe40000011603 */
[----:B------:R-:W-:Y:S02]  /*07a0*/  LOP3.LUT R13, R13, 0xff, RZ, 0xc0, !PT ;  /* 0x000000ff0d0d7812 */ /* 0x000fe400078ec0ff */
[----:B------:R-:W-:Y:S02]  /*07b0*/  LOP3.LUT R16, R5, 0xff, RZ, 0xc0, !PT ;  /* 0x000000ff05107812 */ /* 0x000fe400078ec0ff */
[----:B------:R-:W-:Y:S02]  /*07c0*/  IADD3 R17, PT, PT, R13, -0x1, RZ ;  /* 0xffffffff0d117810 */ /* 0x000fe40007ffe0ff */
[----:B------:R-:W-:Y:S01]  /*07d0*/  MOV R14, R4 ;  /* 0x00000004000e7202 */ /* 0x000fe20000000f00 */
[----:B------:R-:W-:Y:S01]  /*07e0*/  VIADD R15, R16, 0xffffffff ;  /* 0xffffffff100f7836 */ /* 0x000fe20000000000 */
[----:B------:R-:W-:-:S04]  /*07f0*/  ISETP.GT.U32.AND P0, PT, R17, 0xfd, PT ;  /* 0x000000fd1100780c */ /* 0x000fc80003f04070 */
[----:B------:R-:W-:-:S13]  /*0800*/  ISETP.GT.U32.OR P0, PT, R15, 0xfd, P0 ;  /* 0x000000fd0f00780c */ /* 0x000fda0000704470 */
[----:B------:R-:W-:Y:S01]  /*0810*/  @!P0 IMAD.MOV.U32 R5, RZ, RZ, RZ ;  /* 0x000000ffff058224 */ /* 0x000fe200078e00ff */
[----:B------:R-:W-:Y:S06]  /*0820*/  @!P0 BRA `(.L_x_11) ;  /* 0x00000000005c8947 */ /* 0x000fec0003800000 */
[----:B------:R-:W-:Y:S02]  /*0830*/  FSETP.GTU.FTZ.AND P0, PT, |R3|, +INF , PT ;  /* 0x7f8000000300780b */ /* 0x000fe40003f1c200 */
[----:B------:R-:W-:-:S04]  /*0840*/  FSETP.GTU.FTZ.AND P1, PT, |R4|, +INF , PT ;  /* 0x7f8000000400780b */ /* 0x000fc80003f3c200 */
[----:B------:R-:W-:-:S13]  /*0850*/  PLOP3.LUT P0, PT, P0, P1, PT, 0xf8, 0x8f ;  /* 0x00000000008f781c */ /* 0x000fda0000703f70 */
[----:B------:R-:W-:Y:S05]  /*0860*/  @P0 BRA `(.L_x_12) ;  /* 0x00000004004c0947 */ /* 0x000fea0003800000 */
[----:B------:R-:W-:-:S13]  /*0870*/  LOP3.LUT P0, RZ, R14, 0x7fffffff, R3, 0xc8, !PT ;  /* 0x7fffffff0eff7812 */ /* 0x000fda000780c803 */
[----:B------:R-:W-:Y:S05]  /*0880*/  @!P0 BRA `(.L_x_13) ;  /* 0x00000004003c8947 */ /* 0x000fea0003800000 */
[C---:B------:R-:W-:Y:S02]  /*0890*/  FSETP.NEU.FTZ.AND P2, PT, |R3|.reuse, +INF , PT ;  /* 0x7f8000000300780b */ /* 0x040fe40003f5d200 */
[----:B------:R-:W-:Y:S02]  /*08a0*/  FSETP.NEU.FTZ.AND P1, PT, |R4|, +INF , PT ;  /* 0x7f8000000400780b */ /* 0x000fe40003f3d200 */
[----:B------:R-:W-:-:S11]  /*08b0*/  FSETP.NEU.FTZ.AND P0, PT, |R3|, +INF , PT ;  /* 0x7f8000000300780b */ /* 0x000fd60003f1d200 */
[----:B------:R-:W-:Y:S05]  /*08c0*/  @!P1 BRA !P2, `(.L_x_13) ;  /* 0x00000004002c9947 */ /* 0x000fea0005000000 */
[----:B------:R-:W-:-:S04]  /*08d0*/  LOP3.LUT P2, RZ, R3, 0x7fffffff, RZ, 0xc0, !PT ;  /* 0x7fffffff03ff7812 */ /* 0x000fc8000784c0ff */
[----:B------:R-:W-:-:S13]  /*08e0*/  PLOP3.LUT P1, PT, P1, P2, PT, 0x2f, 0xf2 ;  /* 0x0000000000f2781c */ /* 0x000fda0000f24577 */
[----:B------:R-:W-:Y:S05]  /*08f0*/  @P1 BRA `(.L_x_14) ;  /* 0x0000000400181947 */ /* 0x000fea0003800000 */
[----:B------:R-:W-:-:S04]  /*0900*/  LOP3.LUT P1, RZ, R14, 0x7fffffff, RZ, 0xc0, !PT ;  /* 0x7fffffff0eff7812 */ /* 0x000fc8000782c0ff */
[----:B------:R-:W-:-:S13]  /*0910*/  PLOP3.LUT P0, PT, P0, P1, PT, 0x2f, 0xf2 ;  /* 0x0000000000f2781c */ /* 0x000fda0000702577 */
[----:B------:R-:W-:Y:S05]  /*0920*/  @P0 BRA `(.L_x_15) ;  /* 0x0000000400000947 */ /* 0x000fea0003800000 */
[----:B------:R-:W-:Y:S02]  /*0930*/  ISETP.GE.AND P0, PT, R15, RZ, PT ;  /* 0x000000ff0f00720c */ /* 0x000fe40003f06270 */
[----:B------:R-:W-:-:S11]  /*0940*/  ISETP.GE.AND P1, PT, R17, RZ, PT ;  /* 0x000000ff1100720c */ /* 0x000fd60003f26270 */
[----:B------:R-:W-:Y:S01]  /*0950*/  @P0 MOV R5, RZ ;  /* 0x000000ff00050202 */ /* 0x000fe20000000f00 */
[----:B------:R-:W-:Y:S02]  /*0960*/  @!P0 IMAD.MOV.U32 R5, RZ, RZ, -0x40 ;  /* 0xffffffc0ff058424 */ /* 0x000fe400078e00ff */
[----:B------:R-:W-:Y:S01]  /*0970*/  @!P0 FFMA R3, R3, 1.84467440737095516160e+19, RZ ;  /* 0x5f80000003038823 */ /* 0x000fe200000000ff */
[----:B------:R-:W-:Y:S02]  /*0980*/  @!P1 FFMA R14, R4, 1.84467440737095516160e+19, RZ ;  /* 0x5f800000040e9823 */ /* 0x000fe400000000ff */
[----:B------:R-:W-:-:S07]  /*0990*/  @!P1 IADD3 R5, PT, PT, R5, 0x40, RZ ;  /* 0x0000004005059810 */ /* 0x000fce0007ffe0ff */
.L_x_11:
[----:B------:R-:W-:Y:S01]  /*09a0*/  LEA R15, R13, 0xc0800000, 0x17 ;  /* 0xc08000000d0f7811 */ /* 0x000fe200078eb8ff */
[----:B------:R-:W-:Y:S01]  /*09b0*/  BSSY.RECONVERGENT B2, `(.L_x_16) ;  /* 0x0000036000027945 */ /* 0x000fe20003800200 */
[----:B------:R-:W-:-:S03]  /*09c0*/  IADD3 R16, PT, PT, R16, -0x7f, RZ ;  /* 0xffffff8110107810 */ /* 0x000fc60007ffe0ff */
[----:B------:R-:W-:Y:S02]  /*09d0*/  IMAD.IADD R15, R14, 0x1, -R15 ;  /* 0x000000010e0f7824 */ /* 0x000fe400078e0a0f */
[C---:B------:R-:W-:Y:S01]  /*09e0*/  IMAD R3, R16.reuse, -0x800000, R3 ;  /* 0xff80000010037824 */ /* 0x040fe200078e0203 */
[----:B------:R-:W-:Y:S01]  /*09f0*/  IADD3 R16, PT, PT, R16, 0x7f, -R13 ;  /* 0x0000007f10107810 */ /* 0x000fe20007ffe80d */
[----:B------:R-:W0:Y:S01]  /*0a00*/  MUFU.RCP R14, R15 ;  /* 0x0000000f000e7308 */ /* 0x000e220000001000 */
[----:B------:R-:W-:-:S03]  /*0a10*/  FADD.FTZ R18, -R15, -RZ ;  /* 0x800000ff0f127221 */ /* 0x000fc60000010100 */
[----:B------:R-:W-:Y:S02]  /*0a20*/  IMAD.IADD R16, R16, 0x1, R5 ;  /* 0x0000000110107824 */ /* 0x000fe400078e0205 */
[----:B0-----:R-:W-:-:S04]  /*0a30*/  FFMA R17, R14, R18, 1 ;  /* 0x3f8000000e117423 */ /* 0x001fc80000000012 */
[----:B------:R-:W-:-:S04]  /*0a40*/  FFMA R14, R14, R17, R14 ;  /* 0x000000110e0e7223 */ /* 0x000fc8000000000e */
[----:B------:R-:W-:-:S04]  /*0a50*/  FFMA R17, R3, R14, RZ ;  /* 0x0000000e03117223 */ /* 0x000fc800000000ff */
[----:B------:R-:W-:-:S04]  /*0a60*/  FFMA R19, R18, R17, R3 ;  /* 0x0000001112137223 */ /* 0x000fc80000000003 */
[----:B------:R-:W-:-:S04]  /*0a70*/  FFMA R19, R14, R19, R17 ;  /* 0x000000130e137223 */ /* 0x000fc80000000011 */
[----:B------:R-:W-:-:S04]  /*0a80*/  FFMA R18, R18, R19, R3 ;  /* 0x0000001312127223 */ /* 0x000fc80000000003 */
[----:B------:R-:W-:-:S05]  /*0a90*/  FFMA R3, R14, R18, R19 ;  /* 0x000000120e037223 */ /* 0x000fca0000000013 */
[----:B------:R-:W-:-:S04]  /*0aa0*/  SHF.R.U32.HI R13, RZ, 0x17, R3 ;  /* 0x00000017ff0d7819 */ /* 0x000fc80000011603 */
[----:B------:R-:W-:-:S04]  /*0ab0*/  LOP3.LUT R13, R13, 0xff, RZ, 0xc0, !PT ;  /* 0x000000ff0d0d7812 */ /* 0x000fc800078ec0ff */
[----:B------:R-:W-:-:S05]  /*0ac0*/  IADD3 R15, PT, PT, R13, R16, RZ ;  /* 0x000000100d0f7210 */ /* 0x000fca0007ffe0ff */
[----:B------:R-:W-:-:S05]  /*0ad0*/  VIADD R5, R15, 0xffffffff ;  /* 0xffffffff0f057836 */ /* 0x000fca0000000000 */
[----:B------:R-:W-:-:S13]  /*0ae0*/  ISETP.GE.U32.AND P0, PT, R5, 0xfe, PT ;  /* 0x000000fe0500780c */ /* 0x000fda0003f06070 */
[----:B------:R-:W-:Y:S05]  /*0af0*/  @!P0 BRA `(.L_x_17) ;  /* 0x0000000000808947 */ /* 0x000fea0003800000 */
[----:B------:R-:W-:-:S13]  /*0b00*/  ISETP.GT.AND P0, PT, R15, 0xfe, PT ;  /* 0x000000fe0f00780c */ /* 0x000fda0003f04270 */
[----:B------:R-:W-:Y:S05]  /*0b10*/  @P0 BRA `(.L_x_18) ;  /* 0x00000000006c0947 */ /* 0x000fea0003800000 */
[----:B------:R-:W-:-:S13]  /*0b20*/  ISETP.GE.AND P0, PT, R15, 0x1, PT ;  /* 0x000000010f00780c */ /* 0x000fda0003f06270 */
[----:B------:R-:W-:Y:S05]  /*0b30*/  @P0 BRA `(.L_x_19) ;  /* 0x0000000000740947 */ /* 0x000fea0003800000 */
[----:B------:R-:W-:Y:S02]  /*0b40*/  ISETP.GE.AND P0, PT, R15, -0x18, PT ;  /* 0xffffffe80f00780c */ /* 0x000fe40003f06270 */
[----:B------:R-:W-:-:S11]  /*0b50*/  LOP3.LUT R3, R3, 0x80000000, RZ, 0xc0, !PT ;  /* 0x8000000003037812 */ /* 0x000fd600078ec0ff */
[----:B------:R-:W-:Y:S05]  /*0b60*/  @!P0 BRA `(.L_x_19) ;  /* 0x0000000000688947 */ /* 0x000fea0003800000 */
[CCC-:B------:R-:W-:Y:S01]  /*0b70*/  FFMA.RZ R5, R14.reuse, R18.reuse, R19.reuse ;  /* 0x000000120e057223 */ /* 0x1c0fe2000000c013 */
[C---:B------:R-:W-:Y:S02]  /*0b80*/  IADD3 R16, PT, PT, R15.reuse, 0x20, RZ ;  /* 0x000000200f107810 */ /* 0x040fe40007ffe0ff */
[----:B------:R-:W-:Y:S02]  /*0b90*/  ISETP.NE.AND P2, PT, R15, RZ, PT ;  /* 0x000000ff0f00720c */ /* 0x000fe40003f45270 */
[----:B------:R-:W-:Y:S01]  /*0ba0*/  LOP3.LUT R13, R5, 0x7fffff, RZ, 0xc0, !PT ;  /* 0x007fffff050d7812 */ /* 0x000fe200078ec0ff */
[CCC-:B------:R-:W-:Y:S01]  /*0bb0*/  FFMA.RP R5, R14.reuse, R18.reuse, R19.reuse ;  /* 0x000000120e057223 */ /* 0x1c0fe20000008013 */
[----:B------:R-:W-:Y:S01]  /*0bc0*/  FFMA.RM R14, R14, R18, R19 ;  /* 0x000000120e0e7223 */ /* 0x000fe20000004013 */
[----:B------:R-:W-:Y:S01]  /*0bd0*/  ISETP.NE.AND P1, PT, R15, RZ, PT ;  /* 0x000000ff0f00720c */ /* 0x000fe20003f25270 */
[----:B------:R-:W-:Y:S01]  /*0be0*/  IMAD.MOV R15, RZ, RZ, -R15 ;  /* 0x000000ffff0f7224 */ /* 0x000fe200078e0a0f */
[----:B------:R-:W-:-:S02]  /*0bf0*/  LOP3.LUT R13, R13, 0x800000, RZ, 0xfc, !PT ;  /* 0x008000000d0d7812 */ /* 0x000fc400078efcff */
[----:B------:R-:W-:Y:S02]  /*0c00*/  FSETP.NEU.FTZ.AND P0, PT, R5, R14, PT ;  /* 0x0000000e0500720b */ /* 0x000fe40003f1d000 */
[----:B------:R-:W-:Y:S02]  /*0c10*/  SHF.L.U32 R16, R13, R16, RZ ;  /* 0x000000100d107219 */ /* 0x000fe400000006ff */
[----:B------:R-:W-:Y:S02]  /*0c20*/  SEL R14, R15, RZ, P2 ;  /* 0x000000ff0f0e7207 */ /* 0x000fe40001000000 */
[----:B------:R-:W-:Y:S02]  /*0c30*/  ISETP.NE.AND P1, PT, R16, RZ, P1 ;  /* 0x000000ff1000720c */ /* 0x000fe40000f25270 */
[----:B------:R-:W-:Y:S02]  /*0c40*/  SHF.R.U32.HI R14, RZ, R14, R13 ;  /* 0x0000000eff0e7219 */ /* 0x000fe4000001160d */
[----:B------:R-:W-:-:S02]  /*0c50*/  PLOP3.LUT P0, PT, P0, P1, PT, 0xf8, 0x8f ;  /* 0x00000000008f781c */ /* 0x000fc40000703f70 */
[----:B------:R-:W-:Y:S02]  /*0c60*/  SHF.R.U32.HI R16, RZ, 0x1, R14 ;  /* 0x00000001ff107819 */ /* 0x000fe4000001160e */
[----:B------:R-:W-:-:S04]  /*0c70*/  SEL R5, RZ, 0x1, !P0 ;  /* 0x00000001ff057807 */ /* 0x000fc80004000000 */
[----:B------:R-:W-:-:S04]  /*0c80*/  LOP3.LUT R5, R5, 0x1, R16, 0xf8, !PT ;  /* 0x0000000105057812 */ /* 0x000fc800078ef810 */
[----:B------:R-:W-:-:S04]  /*0c90*/  LOP3.LUT R5, R5, R14, RZ, 0xc0, !PT ;  /* 0x0000000e05057212 */ /* 0x000fc800078ec0ff */
[----:B------:R-:W-:-:S04]  /*0ca0*/  IADD3 R16, PT, PT, R16, R5, RZ ;  /* 0x0000000510107210 */ /* 0x000fc80007ffe0ff */
[----:B------:R-:W-:Y:S01]  /*0cb0*/  LOP3.LUT R3, R16, R3, RZ, 0xfc, !PT ;  /* 0x0000000310037212 */ /* 0x000fe200078efcff */
[----:B------:R-:W-:Y:S06]  /*0cc0*/  BRA `(.L_x_19) ;  /* 0x0000000000107947 */ /* 0x000fec0003800000 */
.L_x_18:
[----:B------:R-:W-:-:S04]  /*0cd0*/  LOP3.LUT R3, R3, 0x80000000, RZ, 0xc0, !PT ;  /* 0x8000000003037812 */ /* 0x000fc800078ec0ff */
[----:B------:R-:W-:Y:S01]  /*0ce0*/  LOP3.LUT R3, R3, 0x7f800000, RZ, 0xfc, !PT ;  /* 0x7f80000003037812 */ /* 0x000fe200078efcff */
[----:B------:R-:W-:Y:S06]  /*0cf0*/  BRA `(.L_x_19) ;  /* 0x0000000000047947 */ /* 0x000fec0003800000 */
.L_x_17:
[----:B------:R-:W-:-:S07]  /*0d00*/  IMAD R3, R16, 0x800000, R3 ;  /* 0x0080000010037824 */ /* 0x000fce00078e0203 */
.L_x_19:
[----:B------:R-:W-:Y:S05]  /*0d10*/  BSYNC.RECONVERGENT B2 ;  /* 0x0000000000027941 */ /* 0x000fea0003800200 */
.L_x_16:
[----:B------:R-:W-:Y:S05]  /*0d20*/  BRA `(.L_x_20) ;  /* 0x0000000000207947 */ /* 0x000fea0003800000 */
.L_x_15:
[----:B------:R-:W-:-:S04]  /*0d30*/  LOP3.LUT R3, R14, 0x80000000, R3, 0x48, !PT ;  /* 0x800000000e037812 */ /* 0x000fc800078e4803 */
[----:B------:R-:W-:Y:S01]  /*0d40*/  LOP3.LUT R3, R3, 0x7f800000, RZ, 0xfc, !PT ;  /* 0x7f80000003037812 */ /* 0x000fe200078efcff */
[----:B------:R-:W-:Y:S06]  /*0d50*/  BRA `(.L_x_20) ;  /* 0x0000000000147947 */ /* 0x000fec0003800000 */
.L_x_14:
[----:B------:R-:W-:Y:S01]  /*0d60*/  LOP3.LUT R3, R14, 0x80000000, R3, 0x48, !PT ;  /* 0x800000000e037812 */ /* 0x000fe200078e4803 */
[----:B------:R-:W-:Y:S06]  /*0d70*/  BRA `(.L_x_20) ;  /* 0x00000000000c7947 */ /* 0x000fec0003800000 */
.L_x_13:
[----:B------:R-:W0:Y:S01]  /*0d80*/  MUFU.RSQ R3, -QNAN ;  /* 0xffc0000000037908 */ /* 0x000e220000001400 */
[----:B------:R-:W-:Y:S05]  /*0d90*/  BRA `(.L_x_20) ;  /* 0x0000000000047947 */ /* 0x000fea0003800000 */
.L_x_12:
[----:B------:R-:W-:-:S07]  /*0da0*/  FADD.FTZ R3, R3, R4 ;  /* 0x0000000403037221 */ /* 0x000fce0000010000 */
.L_x_20:
[----:B------:R-:W-:Y:S05]  /*0db0*/  BSYNC.RECONVERGENT B1 ;  /* 0x0000000000017941 */ /* 0x000fea0003800200 */
.L_x_10:
[----:B------:R-:W-:-:S04]  /*0dc0*/  HFMA2 R13, -RZ, RZ, 0, 0 ;  /* 0x00000000ff0d7431 */ /* 0x000fc800000001ff */
[----:B0-----:R-:W-:Y:S05]  /*0dd0*/  RET.REL.NODEC R12 `(llgtorque) ;  /* 0xfffffff00c887950 */ /* 0x001fea0003c3ffff */
.L_x_21:
[----:B------:R-:W-:-:S00]  /*0de0*/  BRA `(.L_x_21) ;  /* 0xfffffffc00fc7947 */ /* 0x000fc0000383ffff */
[----:B------:R-:W-:-:S00]  /*0df0*/  NOP ;  /* 0x0000000000007918 */ /* 0x000fc00000000000 */
        /* <DEDUP_REMOVED lines=8> */
.L_x_23:


//--------------------- .nv.shared.reserved.0     --------------------------
	.section	.nv.shared.reserved.0,"aw",@nobits
	.weak		__nv_reservedSMEM_offset_0_alias
	.size		__nv_reservedSMEM_offset_0_alias, 0, 64
	.other		__nv_reservedSMEM_offset_0_alias,@"STO_CUDA_RESERVED_SHARED STV_DEFAULT"
__nv_reservedSMEM_offset_0_alias:
	.zero		0
	.zero		64


//--------------------- .nv.constant0.llgtorque   --------------------------
	.section	.nv.constant0.llgtorque,"a",@progbits
	.sectionflags	@""
	.align	4
.nv.constant0.llgtorque:
	.zero		948


//--------------------- SYMBOLS --------------------------

	.type		.nv.reservedSmem.offset0,@object
	.size		.nv.reservedSmem.offset0,0x4
